//
// Generated by NVIDIA NVVM Compiler
//
// Compiler Build ID: CL-36424714
// Cuda compilation tools, release 13.0, V13.0.88
// Based on NVVM 20.0.0
//

.version 9.0
.target sm_100
.address_size 64

	// .globl	_Z20scan_block_exclusivePKfPfS1_i
.extern .shared .align 16 .b8 s[];

.visible .entry _Z20scan_block_exclusivePKfPfS1_i(
	.param .u64 .ptr .align 1 _Z20scan_block_exclusivePKfPfS1_i_param_0,
	.param .u64 .ptr .align 1 _Z20scan_block_exclusivePKfPfS1_i_param_1,
	.param .u64 .ptr .align 1 _Z20scan_block_exclusivePKfPfS1_i_param_2,
	.param .u32 _Z20scan_block_exclusivePKfPfS1_i_param_3
)
{
	.reg .pred 	%p<11>;
	.reg .b32 	%r<40>;
	.reg .b32 	%f<13>;
	.reg .b64 	%rd<13>;

	ld.param.u64 	%rd1, [_Z20scan_block_exclusivePKfPfS1_i_param_0];
	ld.param.u64 	%rd2, [_Z20scan_block_exclusivePKfPfS1_i_param_1];
	ld.param.u64 	%rd3, [_Z20scan_block_exclusivePKfPfS1_i_param_2];
	ld.param.u32 	%r15, [_Z20scan_block_exclusivePKfPfS1_i_param_3];
	mov.u32 	%r1, %tid.x;
	mov.u32 	%r2, %ctaid.x;
	mov.u32 	%r3, %ntid.x;
	mad.lo.s32 	%r4, %r2, %r3, %r1;
	setp.ge.s32 	%p1, %r4, %r15;
	mov.f32 	%f12, 0f00000000;
	@%p1 bra 	$L__BB0_2;
	cvta.to.global.u64 	%rd4, %rd1;
	mul.wide.s32 	%rd5, %r4, 4;
	add.s64 	%rd6, %rd4, %rd5;
	ld.global.f32 	%f12, [%rd6];
$L__BB0_2:
	shl.b32 	%r16, %r1, 2;
	mov.u32 	%r17, s;
	add.s32 	%r5, %r17, %r16;
	st.shared.f32 	[%r5], %f12;
	bar.sync 	0;
	setp.lt.u32 	%p2, %r3, 2;
	@%p2 bra 	$L__BB0_7;
	shl.b32 	%r19, %r1, 1;
	add.s32 	%r6, %r19, 2;
	mov.b32 	%r38, 1;
$L__BB0_4:
	mul.lo.s32 	%r8, %r6, %r38;
	add.s32 	%r20, %r8, -1;
	setp.ge.u32 	%p3, %r20, %r3;
	@%p3 bra 	$L__BB0_6;
	sub.s32 	%r21, %r8, %r38;
	shl.b32 	%r22, %r21, 2;
	add.s32 	%r24, %r17, %r22;
	ld.shared.f32 	%f4, [%r24+-4];
	shl.b32 	%r25, %r38, 2;
	add.s32 	%r26, %r24, %r25;
	ld.shared.f32 	%f5, [%r26+-4];
	add.f32 	%f6, %f4, %f5;
	st.shared.f32 	[%r26+-4], %f6;
$L__BB0_6:
	bar.sync 	0;
	shl.b32 	%r38, %r38, 1;
	setp.lt.u32 	%p4, %r38, %r3;
	@%p4 bra 	$L__BB0_4;
$L__BB0_7:
	setp.ne.s32 	%p5, %r1, 0;
	@%p5 bra 	$L__BB0_11;
	setp.eq.s64 	%p6, %rd3, 0;
	shl.b32 	%r27, %r3, 2;
	add.s32 	%r10, %r17, %r27;
	@%p6 bra 	$L__BB0_10;
	ld.shared.f32 	%f7, [%r10+-4];
	cvta.to.global.u64 	%rd7, %rd3;
	mul.wide.u32 	%rd8, %r2, 4;
	add.s64 	%rd9, %rd7, %rd8;
	st.global.f32 	[%rd9], %f7;
$L__BB0_10:
	mov.b32 	%r29, 0;
	st.shared.u32 	[%r10+-4], %r29;
$L__BB0_11:
	bar.sync 	0;
	setp.lt.u32 	%p7, %r3, 2;
	@%p7 bra 	$L__BB0_16;
	shl.b32 	%r30, %r1, 1;
	add.s32 	%r11, %r30, 2;
	mov.u32 	%r39, %r3;
$L__BB0_13:
	shr.u32 	%r13, %r39, 1;
	mul.lo.s32 	%r14, %r11, %r13;
	add.s32 	%r31, %r14, -1;
	setp.ge.u32 	%p8, %r31, %r3;
	@%p8 bra 	$L__BB0_15;
	sub.s32 	%r32, %r14, %r13;
	shl.b32 	%r33, %r32, 2;
	add.s32 	%r35, %r17, %r33;
	ld.shared.f32 	%f8, [%r35+-4];
	shl.b32 	%r36, %r13, 2;
	add.s32 	%r37, %r35, %r36;
	ld.shared.f32 	%f9, [%r37+-4];
	st.shared.f32 	[%r35+-4], %f9;
	add.f32 	%f10, %f8, %f9;
	st.shared.f32 	[%r37+-4], %f10;
$L__BB0_15:
	bar.sync 	0;
	setp.gt.u32 	%p9, %r39, 3;
	mov.u32 	%r39, %r13;
	@%p9 bra 	$L__BB0_13;
$L__BB0_16:
	setp.ge.s32 	%p10, %r4, %r15;
	@%p10 bra 	$L__BB0_18;
	ld.shared.f32 	%f11, [%r5];
	cvta.to.global.u64 	%rd10, %rd2;
	mul.wide.s32 	%rd11, %r4, 4;
	add.s64 	%rd12, %rd10, %rd11;
	st.global.f32 	[%rd12], %f11;
$L__BB0_18:
	ret;

}
	// .globl	_Z17add_block_offsetsPfPKfi
.visible .entry _Z17add_block_offsetsPfPKfi(
	.param .u64 .ptr .align 1 _Z17add_block_offsetsPfPKfi_param_0,
	.param .u64 .ptr .align 1 _Z17add_block_offsetsPfPKfi_param_1,
	.param .u32 _Z17add_block_offsetsPfPKfi_param_2
)
{
	.reg .pred 	%p<2>;
	.reg .b32 	%r<7>;
	.reg .b32 	%f<4>;
	.reg .b64 	%rd<9>;

	ld.param.u64 	%rd1, [_Z17add_block_offsetsPfPKfi_param_0];
	ld.param.u64 	%rd2, [_Z17add_block_offsetsPfPKfi_param_1];
	ld.param.u32 	%r3, [_Z17add_block_offsetsPfPKfi_param_2];
	mov.u32 	%r4, %ctaid.x;
	mov.u32 	%r1, %ntid.x;
	mov.u32 	%r5, %tid.x;
	mad.lo.s32 	%r2, %r4, %r1, %r5;
	setp.ge.s32 	%p1, %r2, %r3;
	@%p1 bra 	$L__BB1_2;
	cvta.to.global.u64 	%rd3, %rd2;
	cvta.to.global.u64 	%rd4, %rd1;
	div.u32 	%r6, %r2, %r1;
	mul.wide.s32 	%rd5, %r6, 4;
	add.s64 	%rd6, %rd3, %rd5;
	ld.global.f32 	%f1, [%rd6];
	mul.wide.s32 	%rd7, %r2, 4;
	add.s64 	%rd8, %rd4, %rd7;
	ld.global.f32 	%f2, [%rd8];
	add.f32 	%f3, %f1, %f2;
	st.global.f32 	[%rd8], %f3;
$L__BB1_2:
	ret;

}
	// .globl	_Z22exclusive_to_inclusivePKfPfS1_i
.visible .entry _Z22exclusive_to_inclusivePKfPfS1_i(
	.param .u64 .ptr .align 1 _Z22exclusive_to_inclusivePKfPfS1_i_param_0,
	.param .u64 .ptr .align 1 _Z22exclusive_to_inclusivePKfPfS1_i_param_1,
	.param .u64 .ptr .align 1 _Z22exclusive_to_inclusivePKfPfS1_i_param_2,
	.param .u32 _Z22exclusive_to_inclusivePKfPfS1_i_param_3
)
{
	.reg .pred 	%p<2>;
	.reg .b32 	%r<6>;
	.reg .b32 	%f<4>;
	.reg .b64 	%rd<11>;

	ld.param.u64 	%rd1, [_Z22exclusive_to_inclusivePKfPfS1_i_param_0];
	ld.param.u64 	%rd2, [_Z22exclusive_to_inclusivePKfPfS1_i_param_1];
	ld.param.u64 	%rd3, [_Z22exclusive_to_inclusivePKfPfS1_i_param_2];
	ld.param.u32 	%r2, [_Z22exclusive_to_inclusivePKfPfS1_i_param_3];
	mov.u32 	%r3, %ctaid.x;
	mov.u32 	%r4, %ntid.x;
	mov.u32 	%r5, %tid.x;
	mad.lo.s32 	%r1, %r3, %r4, %r5;
	setp.ge.s32 	%p1, %r1, %r2;
	@%p1 bra 	$L__BB2_2;
	cvta.to.global.u64 	%rd4, %rd2;
	cvta.to.global.u64 	%rd5, %rd1;
	cvta.to.global.u64 	%rd6, %rd3;
	mul.wide.s32 	%rd7, %r1, 4;
	add.s64 	%rd8, %rd4, %rd7;
	ld.global.f32 	%f1, [%rd8];
	add.s64 	%rd9, %rd5, %rd7;
	ld.global.f32 	%f2, [%rd9];
	add.f32 	%f3, %f1, %f2;
	add.s64 	%rd10, %rd6, %rd7;
	st.global.f32 	[%rd10], %f3;
$L__BB2_2:
	ret;

}


// ===== COMPILED SASS (sm_100) =====

	.target	sm_100

	.elftype	@"ET_EXEC"


//--------------------- .note.nv.tkinfo           --------------------------
	.section	.note.nv.tkinfo,"",@"SHT_NOTE"
	.sectionflags	@"SHF_NOTE_NV_TKINFO"
	.tkinfo
        /*0018*/ 	.word	0x00000002
        /*0030*/ 	.string	""
        /*0030*/ 	.string	"ptxas"
        /*0030*/ 	.string	"Cuda compilation tools, release 13.0, V13.0.88"
        /*0030*/ 	.string	"Build cuda_13.0.r13.0/compiler.36424714_0"
        /*0030*/ 	.string	"-arch sm_100 -m 64 "



//--------------------- .note.nv.cuinfo           --------------------------
	.section	.note.nv.cuinfo,"",@"SHT_NOTE"
	.sectionflags	@"SHF_NOTE_NV_CUINFO"
        /*0018*/ 	.short	0x0002
        /*001a*/ 	.short	0x0064
        /*001c*/ 	.short	0x0082
	.zero		2


//--------------------- .nv.info                  --------------------------
	.section	.nv.info,"",@"SHT_CUDA_INFO"
	.align	4


	//----- nvinfo : EIATTR_REGCOUNT
	.align		4
        /*0000*/ 	.byte	0x04, 0x2f
        /*0002*/ 	.short	(.L_1 - .L_0)
	.align		4
.L_0:
        /*0004*/ 	.word	index@(_Z20scan_block_exclusivePKfPfS1_i)
        /*0008*/ 	.word	0x0000000d


	//----- nvinfo : EIATTR_FRAME_SIZE
	.align		4
.L_1:
        /*000c*/ 	.byte	0x04, 0x11
        /*000e*/ 	.short	(.L_3 - .L_2)
	.align		4
.L_2:
        /*0010*/ 	.word	index@(_Z20scan_block_exclusivePKfPfS1_i)
        /*0014*/ 	.word	0x00000000


	//----- nvinfo : EIATTR_REGCOUNT
	.align		4
.L_3:
        /*0018*/ 	.byte	0x04, 0x2f
        /*001a*/ 	.short	(.L_5 - .L_4)
	.align		4
.L_4:
        /*001c*/ 	.word	index@(_Z17add_block_offsetsPfPKfi)
        /*0020*/ 	.word	0x0000000e


	//----- nvinfo : EIATTR_FRAME_SIZE
	.align		4
.L_5:
        /*0024*/ 	.byte	0x04, 0x11
        /*0026*/ 	.short	(.L_7 - .L_6)
	.align		4
.L_6:
        /*0028*/ 	.word	index@(_Z17add_block_offsetsPfPKfi)
        /*002c*/ 	.word	0x00000000


	//----- nvinfo : EIATTR_REGCOUNT
	.align		4
.L_7:
        /*0030*/ 	.byte	0x04, 0x2f
        /*0032*/ 	.short	(.L_9 - .L_8)
	.align		4
.L_8:
        /*0034*/ 	.word	index@(_Z22exclusive_to_inclusivePKfPfS1_i)
        /*0038*/ 	.word	0x0000000c


	//----- nvinfo : EIATTR_FRAME_SIZE
	.align		4
.L_9:
        /*003c*/ 	.byte	0x04, 0x11
        /*003e*/ 	.short	(.L_11 - .L_10)
	.align		4
.L_10:
        /*0040*/ 	.word	index@(_Z22exclusive_to_inclusivePKfPfS1_i)
        /*0044*/ 	.word	0x00000000


	//----- nvinfo : EIATTR_MIN_STACK_SIZE
	.align		4
.L_11:
        /*0048*/ 	.byte	0x04, 0x12
        /*004a*/ 	.short	(.L_13 - .L_12)
	.align		4
.L_12:
        /*004c*/ 	.word	index@(_Z22exclusive_to_inclusivePKfPfS1_i)
        /*0050*/ 	.word	0x00000000


	//----- nvinfo : EIATTR_MIN_STACK_SIZE
	.align		4
.L_13:
        /*0054*/ 	.byte	0x04, 0x12
        /*0056*/ 	.short	(.L_15 - .L_14)
	.align		4
.L_14:
        /*0058*/ 	.word	index@(_Z17add_block_offsetsPfPKfi)
        /*005c*/ 	.word	0x00000000


	//----- nvinfo : EIATTR_MIN_STACK_SIZE
	.align		4
.L_15:
        /*0060*/ 	.byte	0x04, 0x12
        /*0062*/ 	.short	(.L_17 - .L_16)
	.align		4
.L_16:
        /*0064*/ 	.word	index@(_Z20scan_block_exclusivePKfPfS1_i)
        /*0068*/ 	.word	0x00000000
.L_17:


//--------------------- .nv.compat                --------------------------
	.section	.nv.compat,"",@"SHT_CUDA_COMPAT_INFO"
	.align	4
        /*0000*/ 	.byte	0x02, 0x09, 0x00, 0x00, 0x02, 0x02, 0x01, 0x00, 0x02, 0x05, 0x05, 0x00, 0x03, 0x07, 0x01, 0x01
        /*0010*/ 	.byte	0x02, 0x03, 0x00, 0x00, 0x02, 0x06, 0x01, 0x00, 0x04, 0x0b, 0x08, 0x00, 0x09, 0x00, 0x00, 0x00
        /*0020*/ 	.byte	0x00, 0x00, 0x00, 0x00


//--------------------- .nv.info._Z22exclusive_to_inclusivePKfPfS1_i --------------------------
	.section	.nv.info._Z22exclusive_to_inclusivePKfPfS1_i,"",@"SHT_CUDA_INFO"
	.sectionflags	@""
	.align	4


	//----- nvinfo : EIATTR_CUDA_API_VERSION
	.align		4
        /*0000*/ 	.byte	0x04, 0x37
        /*0002*/ 	.short	(.L_19 - .L_18)
.L_18:
        /*0004*/ 	.word	0x00000082


	//----- nvinfo : EIATTR_KPARAM_INFO
	.align		4
.L_19:
        /*0008*/ 	.byte	0x04, 0x17
        /*000a*/ 	.short	(.L_21 - .L_20)
.L_20:
        /*000c*/ 	.word	0x00000000
        /*0010*/ 	.short	0x0003
        /*0012*/ 	.short	0x0018
        /*0014*/ 	.byte	0x00, 0xf0, 0x11, 0x00


	//----- nvinfo : EIATTR_KPARAM_INFO
	.align		4
.L_21:
        /*0018*/ 	.byte	0x04, 0x17
        /*001a*/ 	.short	(.L_23 - .L_22)
.L_22:
        /*001c*/ 	.word	0x00000000
        /*0020*/ 	.short	0x0002
        /*0022*/ 	.short	0x0010
        /*0024*/ 	.byte	0x00, 0xf5, 0x21, 0x00


	//----- nvinfo : EIATTR_KPARAM_INFO
	.align		4
.L_23:
        /*0028*/ 	.byte	0x04, 0x17
        /*002a*/ 	.short	(.L_25 - .L_24)
.L_24:
        /*002c*/ 	.word	0x00000000
        /*0030*/ 	.short	0x0001
        /*0032*/ 	.short	0x0008
        /*0034*/ 	.byte	0x00, 0xf5, 0x21, 0x00


	//----- nvinfo : EIATTR_KPARAM_INFO
	.align		4
.L_25:
        /*0038*/ 	.byte	0x04, 0x17
        /*003a*/ 	.short	(.L_27 - .L_26)
.L_26:
        /*003c*/ 	.word	0x00000000
        /*0040*/ 	.short	0x0000
        /*0042*/ 	.short	0x0000
        /*0044*/ 	.byte	0x00, 0xf5, 0x21, 0x00


	//----- nvinfo : EIATTR_SPARSE_MMA_MASK
	.align		4
.L_27:
        /*0048*/ 	.byte	0x03, 0x50
        /*004a*/ 	.short	0x0000


	//----- nvinfo : EIATTR_MAXREG_COUNT
	.align		4
        /*004c*/ 	.byte	0x03, 0x1b
        /*004e*/ 	.short	0x00ff


	//----- nvinfo : EIATTR_MERCURY_ISA_VERSION
	.align		4
        /*0050*/ 	.byte	0x03, 0x5f
        /*0052*/ 	.short	0x0101


	//----- nvinfo : EIATTR_VRC_CTA_INIT_COUNT
	.align		4
        /*0054*/ 	.byte	0x02, 0x4a
	.zero		1
	.zero		1


	//----- nvinfo : EIATTR_EXIT_INSTR_OFFSETS
	.align		4
        /*0058*/ 	.byte	0x04, 0x1c
        /*005a*/ 	.short	(.L_29 - .L_28)


	//   ....[0]....
.L_28:
        /*005c*/ 	.word	0x00000070


	//   ....[1]....
        /*0060*/ 	.word	0x00000130


	//----- nvinfo : EIATTR_CBANK_PARAM_SIZE
	.align		4
.L_29:
        /*0064*/ 	.byte	0x03, 0x19
        /*0066*/ 	.short	0x001c


	//----- nvinfo : EIATTR_PARAM_CBANK
	.align		4
        /*0068*/ 	.byte	0x04, 0x0a
        /*006a*/ 	.short	(.L_31 - .L_30)
	.align		4
.L_30:
        /*006c*/ 	.word	index@(.nv.constant0._Z22exclusive_to_inclusivePKfPfS1_i)
        /*0070*/ 	.short	0x0380
        /*0072*/ 	.short	0x001c


	//----- nvinfo : EIATTR_SW_WAR
	.align		4
.L_31:
        /*0074*/ 	.byte	0x04, 0x36
        /*0076*/ 	.short	(.L_33 - .L_32)
.L_32:
        /*0078*/ 	.word	0x00000008
.L_33:


//--------------------- .nv.info._Z17add_block_offsetsPfPKfi --------------------------
	.section	.nv.info._Z17add_block_offsetsPfPKfi,"",@"SHT_CUDA_INFO"
	.sectionflags	@""
	.align	4


	//----- nvinfo : EIATTR_CUDA_API_VERSION
	.align		4
        /*0000*/ 	.byte	0x04, 0x37
        /*0002*/ 	.short	(.L_35 - .L_34)
.L_34:
        /*0004*/ 	.word	0x00000082


	//----- nvinfo : EIATTR_KPARAM_INFO
	.align		4
.L_35:
        /*0008*/ 	.byte	0x04, 0x17
        /*000a*/ 	.short	(.L_37 - .L_36)
.L_36:
        /*000c*/ 	.word	0x00000000
        /*0010*/ 	.short	0x0002
        /*0012*/ 	.short	0x0010
        /*0014*/ 	.byte	0x00, 0xf0, 0x11, 0x00


	//----- nvinfo : EIATTR_KPARAM_INFO
	.align		4
.L_37:
        /*0018*/ 	.byte	0x04, 0x17
        /*001a*/ 	.short	(.L_39 - .L_38)
.L_38:
        /*001c*/ 	.word	0x00000000
        /*0020*/ 	.short	0x0001
        /*0022*/ 	.short	0x0008
        /*0024*/ 	.byte	0x00, 0xf5, 0x21, 0x00


	//----- nvinfo : EIATTR_KPARAM_INFO
	.align		4
.L_39:
        /*0028*/ 	.byte	0x04, 0x17
        /*002a*/ 	.short	(.L_41 - .L_40)
.L_40:
        /*002c*/ 	.word	0x00000000
        /*0030*/ 	.short	0x0000
        /*0032*/ 	.short	0x0000
        /*0034*/ 	.byte	0x00, 0xf5, 0x21, 0x00


	//----- nvinfo : EIATTR_SPARSE_MMA_MASK
	.align		4
.L_41:
        /*0038*/ 	.byte	0x03, 0x50
        /*003a*/ 	.short	0x0000


	//----- nvinfo : EIATTR_MAXREG_COUNT
	.align		4
        /*003c*/ 	.byte	0x03, 0x1b
        /*003e*/ 	.short	0x00ff


	//----- nvinfo : EIATTR_MERCURY_ISA_VERSION
	.align		4
        /*0040*/ 	.byte	0x03, 0x5f
        /*0042*/ 	.short	0x0101


	//----- nvinfo : EIATTR_VRC_CTA_INIT_COUNT
	.align		4
        /*0044*/ 	.byte	0x02, 0x4a
	.zero		1
	.zero		1


	//----- nvinfo : EIATTR_EXIT_INSTR_OFFSETS
	.align		4
        /*0048*/ 	.byte	0x04, 0x1c
        /*004a*/ 	.short	(.L_43 - .L_42)


	//   ....[0]....
.L_42:
        /*004c*/ 	.word	0x00000070


	//   ....[1]....
        /*0050*/ 	.word	0x00000230


	//----- nvinfo : EIATTR_CBANK_PARAM_SIZE
	.align		4
.L_43:
        /*0054*/ 	.byte	0x03, 0x19
        /*0056*/ 	.short	0x0014


	//----- nvinfo : EIATTR_PARAM_CBANK
	.align		4
        /*0058*/ 	.byte	0x04, 0x0a
        /*005a*/ 	.short	(.L_45 - .L_44)
	.align		4
.L_44:
        /*005c*/ 	.word	index@(.nv.constant0._Z17add_block_offsetsPfPKfi)
        /*0060*/ 	.short	0x0380
        /*0062*/ 	.short	0x0014


	//----- nvinfo : EIATTR_SW_WAR
	.align		4
.L_45:
        /*0064*/ 	.byte	0x04, 0x36
        /*0066*/ 	.short	(.L_47 - .L_46)
.L_46:
        /*0068*/ 	.word	0x00000008
.L_47:


//--------------------- .nv.info._Z20scan_block_exclusivePKfPfS1_i --------------------------
	.section	.nv.info._Z20scan_block_exclusivePKfPfS1_i,"",@"SHT_CUDA_INFO"
	.sectionflags	@""
	.align	4


	//----- nvinfo : EIATTR_CUDA_API_VERSION
	.align		4
        /*0000*/ 	.byte	0x04, 0x37
        /*0002*/ 	.short	(.L_49 - .L_48)
.L_48:
        /*0004*/ 	.word	0x00000082


	//----- nvinfo : EIATTR_KPARAM_INFO
	.align		4
.L_49:
        /*0008*/ 	.byte	0x04, 0x17
        /*000a*/ 	.short	(.L_51 - .L_50)
.L_50:
        /*000c*/ 	.word	0x00000000
        /*0010*/ 	.short	0x0003
        /*0012*/ 	.short	0x0018
        /*0014*/ 	.byte	0x00, 0xf0, 0x11, 0x00


	//----- nvinfo : EIATTR_KPARAM_INFO
	.align		4
.L_51:
        /*0018*/ 	.byte	0x04, 0x17
        /*001a*/ 	.short	(.L_53 - .L_52)
.L_52:
        /*001c*/ 	.word	0x00000000
        /*0020*/ 	.short	0x0002
        /*0022*/ 	.short	0x0010
        /*0024*/ 	.byte	0x00, 0xf5, 0x21, 0x00


	//----- nvinfo : EIATTR_KPARAM_INFO
	.align		4
.L_53:
        /*0028*/ 	.byte	0x04, 0x17
        /*002a*/ 	.short	(.L_55 - .L_54)
.L_54:
        /*002c*/ 	.word	0x00000000
        /*0030*/ 	.short	0x0001
        /*0032*/ 	.short	0x0008
        /*0034*/ 	.byte	0x00, 0xf5, 0x21, 0x00


	//----- nvinfo : EIATTR_KPARAM_INFO
	.align		4
.L_55:
        /*0038*/ 	.byte	0x04, 0x17
        /*003a*/ 	.short	(.L_57 - .L_56)
.L_56:
        /*003c*/ 	.word	0x00000000
        /*0040*/ 	.short	0x0000
        /*0042*/ 	.short	0x0000
        /*0044*/ 	.byte	0x00, 0xf5, 0x21, 0x00


	//----- nvinfo : EIATTR_SPARSE_MMA_MASK
	.align		4
.L_57:
        /*0048*/ 	.byte	0x03, 0x50
        /*004a*/ 	.short	0x0000


	//----- nvinfo : EIATTR_MAXREG_COUNT
	.align		4
        /*004c*/ 	.byte	0x03, 0x1b
        /*004e*/ 	.short	0x00ff


	//----- nvinfo : EIATTR_NUM_BARRIERS
	.align		4
        /*0050*/ 	.byte	0x02, 0x4c
        /*0052*/ 	.byte	0x01
	.zero		1


	//----- nvinfo : EIATTR_MERCURY_ISA_VERSION
	.align		4
        /*0054*/ 	.byte	0x03, 0x5f
        /*0056*/ 	.short	0x0101


	//----- nvinfo : EIATTR_VRC_CTA_INIT_COUNT
	.align		4
        /*0058*/ 	.byte	0x02, 0x4a
	.zero		1
	.zero		1


	//----- nvinfo : EIATTR_EXIT_INSTR_OFFSETS
	.align		4
        /*005c*/ 	.byte	0x04, 0x1c
        /*005e*/ 	.short	(.L_59 - .L_58)


	//   ....[0]....
.L_58:
        /*0060*/ 	.word	0x00000480


	//   ....[1]....
        /*0064*/ 	.word	0x000004d0


	//----- nvinfo : EIATTR_CRS_STACK_SIZE
	.align		4
.L_59:
        /*0068*/ 	.byte	0x04, 0x1e
        /*006a*/ 	.short	(.L_61 - .L_60)
.L_60:
        /*006c*/ 	.word	0x00000000


	//----- nvinfo : EIATTR_CBANK_PARAM_SIZE
	.align		4
.L_61:
        /*0070*/ 	.byte	0x03, 0x19
        /*0072*/ 	.short	0x001c


	//----- nvinfo : EIATTR_PARAM_CBANK
	.align		4
        /*0074*/ 	.byte	0x04, 0x0a
        /*0076*/ 	.short	(.L_63 - .L_62)
	.align		4
.L_62:
        /*0078*/ 	.word	index@(.nv.constant0._Z20scan_block_exclusivePKfPfS1_i)
        /*007c*/ 	.short	0x0380
        /*007e*/ 	.short	0x001c


	//----- nvinfo : EIATTR_SW_WAR
	.align		4
.L_63:
        /*0080*/ 	.byte	0x04, 0x36
        /*0082*/ 	.short	(.L_65 - .L_64)
.L_64:
        /*0084*/ 	.word	0x00000008
.L_65:


//--------------------- .nv.callgraph             --------------------------
	.section	.nv.callgraph,"",@"SHT_CUDA_CALLGRAPH"
	.align	4
	.sectionentsize	8
	.align		4
        /*0000*/ 	.word	0x00000000
	.align		4
        /*0004*/ 	.word	0xffffffff
	.align		4
        /*0008*/ 	.word	0x00000000
	.align		4
        /*000c*/ 	.word	0xfffffffe
	.align		4
        /*0010*/ 	.word	0x00000000
	.align		4
        /*0014*/ 	.word	0xfffffffd
	.align		4
        /*0018*/ 	.word	0x00000000
	.align		4
        /*001c*/ 	.word	0xfffffffc


//--------------------- .text._Z22exclusive_to_inclusivePKfPfS1_i --------------------------
	.section	.text._Z22exclusive_to_inclusivePKfPfS1_i,"ax",@progbits
	.align	128
        .global         _Z22exclusive_to_inclusivePKfPfS1_i
        .type           _Z22exclusive_to_inclusivePKfPfS1_i,@function
        .size           _Z22exclusive_to_inclusivePKfPfS1_i,(.L_x_9 - _Z22exclusive_to_inclusivePKfPfS1_i)
        .other          _Z22exclusive_to_inclusivePKfPfS1_i,@"STO_CUDA_ENTRY STV_DEFAULT"
_Z22exclusive_to_inclusivePKfPfS1_i:
.text._Z22exclusive_to_inclusivePKfPfS1_i:
[----:B------:R-:W-:Y:S01]  /*0000*/  LDC R1, c[0x0][0x37c] ;  /* 0x0000df00ff017b82 */ /* 0x000fe20000000800 */
[----:B------:R-:W0:Y:S07]  /*0010*/  S2R R0, SR_TID.X ;  /* 0x0000000000007919 */ /* 0x000e2e0000002100 */
[----:B------:R-:W0:Y:S01]  /*0020*/  S2UR UR4, SR_CTAID.X ;  /* 0x00000000000479c3 */ /* 0x000e220000002500 */
[----:B------:R-:W1:Y:S07]  /*0030*/  LDCU UR5, c[0x0][0x398] ;  /* 0x00007300ff0577ac */ /* 0x000e6e0008000800 */
[----:B------:R-:W0:Y:S02]  /*0040*/  LDC R9, c[0x0][0x360] ;  /* 0x0000d800ff097b82 */ /* 0x000e240000000800 */
[----:B0-----:R-:W-:-:S05]  /*0050*/  IMAD R9, R9, UR4, R0 ;  /* 0x0000000409097c24 */ /* 0x001fca000f8e0200 */
[----:B-1----:R-:W-:-:S13]  /*0060*/  ISETP.GE.AND P0, PT, R9, UR5, PT ;  /* 0x0000000509007c0c */ /* 0x002fda000bf06270 */
[----:B------:R-:W-:Y:S05]  /*0070*/  @P0 EXIT ;  /* 0x000000000000094d */ /* 0x000fea0003800000 */
[----:B------:R-:W0:Y:S01]  /*0080*/  LDC.64 R2, c[0x0][0x388] ;  /* 0x0000e200ff027b82 */ /* 0x000e220000000a00 */
[----:B------:R-:W1:Y:S07]  /*0090*/  LDCU.64 UR4, c[0x0][0x358] ;  /* 0x00006b00ff0477ac */ /* 0x000e6e0008000a00 */
[----:B------:R-:W2:Y:S08]  /*00a0*/  LDC.64 R4, c[0x0][0x380] ;  /* 0x0000e000ff047b82 */ /* 0x000eb00000000a00 */
[----:B------:R-:W3:Y:S01]  /*00b0*/  LDC.64 R6, c[0x0][0x390] ;  /* 0x0000e400ff067b82 */ /* 0x000ee20000000a00 */
[----:B0-----:R-:W-:-:S06]  /*00c0*/  IMAD.WIDE R2, R9, 0x4, R2 ;  /* 0x0000000409027825 */ /* 0x001fcc00078e0202 */
[----:B-1----:R-:W4:Y:S01]  /*00d0*/  LDG.E R2, desc[UR4][R2.64] ;  /* 0x0000000402027981 */ /* 0x002f22000c1e1900 */
[----:B--2---:R-:W-:-:S06]  /*00e0*/  IMAD.WIDE R4, R9, 0x4, R4 ;  /* 0x0000000409047825 */ /* 0x004fcc00078e0204 */
[----:B------:R-:W4:Y:S01]  /*00f0*/  LDG.E R5, desc[UR4][R4.64] ;  /* 0x0000000404057981 */ /* 0x000f22000c1e1900 */
[----:B---3--:R-:W-:-:S04]  /*0100*/  IMAD.WIDE R6, R9, 0x4, R6 ;  /* 0x0000000409067825 */ /* 0x008fc800078e0206 */
[----:B----4-:R-:W-:-:S05]  /*0110*/  FADD R9, R2, R5 ;  /* 0x0000000502097221 */ /* 0x010fca0000000000 */
[----:B------:R-:W-:Y:S01]  /*0120*/  STG.E desc[UR4][R6.64], R9 ;  /* 0x0000000906007986 */ /* 0x000fe2000c101904 */
[----:B------:R-:W-:Y:S05]  /*0130*/  EXIT ;  /* 0x000000000000794d */ /* 0x000fea0003800000 */
.L_x_0:
[----:B------:R-:W-:-:S00]  /*0140*/  BRA `(.L_x_0) ;  /* 0xfffffffc00fc7947 */ /* 0x000fc0000383ffff */
[----:B------:R-:W-:-:S00]  /*0150*/  NOP ;  /* 0x0000000000007918 */ /* 0x000fc00000000000 */
        /* <DEDUP_REMOVED lines=10> */
.L_x_9:


//--------------------- .text._Z17add_block_offsetsPfPKfi --------------------------
	.section	.text._Z17add_block_offsetsPfPKfi,"ax",@progbits
	.align	128
        .global         _Z17add_block_offsetsPfPKfi
        .type           _Z17add_block_offsetsPfPKfi,@function
        .size           _Z17add_block_offsetsPfPKfi,(.L_x_10 - _Z17add_block_offsetsPfPKfi)
        .other          _Z17add_block_offsetsPfPKfi,@"STO_CUDA_ENTRY STV_DEFAULT"
_Z17add_block_offsetsPfPKfi:
.text._Z17add_block_offsetsPfPKfi:
        /* <DEDUP_REMOVED lines=8> */
[----:B------:R-:W0:Y:S01]  /*0080*/  I2F.U32.RP R0, R11 ;  /* 0x0000000b00007306 */ /* 0x000e220000209000 */
[----:B------:R-:W-:Y:S01]  /*0090*/  ISETP.NE.U32.AND P2, PT, R11, RZ, PT ;  /* 0x000000ff0b00720c */ /* 0x000fe20003f45070 */
[----:B------:R-:W1:Y:S06]  /*00a0*/  LDCU.64 UR4, c[0x0][0x358] ;  /* 0x00006b00ff0477ac */ /* 0x000e6c0008000a00 */
[----:B0-----:R-:W0:Y:S02]  /*00b0*/  MUFU.RCP R0, R0 ;  /* 0x0000000000007308 */ /* 0x001e240000001000 */
[----:B0-----:R-:W-:-:S06]  /*00c0*/  IADD3 R2, PT, PT, R0, 0xffffffe, RZ ;  /* 0x0ffffffe00027810 */ /* 0x001fcc0007ffe0ff */
[----:B------:R0:W2:Y:S02]  /*00d0*/  F2I.FTZ.U32.TRUNC.NTZ R3, R2 ;  /* 0x0000000200037305 */ /* 0x0000a4000021f000 */
[----:B0-----:R-:W-:Y:S01]  /*00e0*/  IMAD.MOV.U32 R2, RZ, RZ, RZ ;  /* 0x000000ffff027224 */ /* 0x001fe200078e00ff */
[----:B--2---:R-:W-:-:S05]  /*00f0*/  IADD3 R4, PT, PT, RZ, -R3, RZ ;  /* 0x80000003ff047210 */ /* 0x004fca0007ffe0ff */
[----:B------:R-:W-:-:S04]  /*0100*/  IMAD R5, R4, R11, RZ ;  /* 0x0000000b04057224 */ /* 0x000fc800078e02ff */
[----:B------:R-:W-:Y:S02]  /*0110*/  IMAD.HI.U32 R4, R3, R5, R2 ;  /* 0x0000000503047227 */ /* 0x000fe400078e0002 */
[----:B------:R-:W0:Y:S04]  /*0120*/  LDC.64 R2, c[0x0][0x388] ;  /* 0x0000e200ff027b82 */ /* 0x000e280000000a00 */
[----:B------:R-:W-:-:S04]  /*0130*/  IMAD.HI.U32 R9, R4, R7, RZ ;  /* 0x0000000704097227 */ /* 0x000fc800078e00ff */
[----:B------:R-:W2:Y:S01]  /*0140*/  LDC.64 R4, c[0x0][0x380] ;  /* 0x0000e000ff047b82 */ /* 0x000ea20000000a00 */
[----:B------:R-:W-:-:S05]  /*0150*/  IADD3 R6, PT, PT, -R9, RZ, RZ ;  /* 0x000000ff09067210 */ /* 0x000fca0007ffe1ff */
[----:B------:R-:W-:-:S05]  /*0160*/  IMAD R6, R11, R6, R7 ;  /* 0x000000060b067224 */ /* 0x000fca00078e0207 */
[----:B------:R-:W-:-:S13]  /*0170*/  ISETP.GE.U32.AND P0, PT, R6, R11, PT ;  /* 0x0000000b0600720c */ /* 0x000fda0003f06070 */
[----:B------:R-:W-:Y:S01]  /*0180*/  @P0 IMAD.IADD R6, R6, 0x1, -R11 ;  /* 0x0000000106060824 */ /* 0x000fe200078e0a0b */
[----:B------:R-:W-:Y:S01]  /*0190*/  @P0 IADD3 R9, PT, PT, R9, 0x1, RZ ;  /* 0x0000000109090810 */ /* 0x000fe20007ffe0ff */
[----:B--2---:R-:W-:-:S03]  /*01a0*/  IMAD.WIDE R4, R7, 0x4, R4 ;  /* 0x0000000407047825 */ /* 0x004fc600078e0204 */
[----:B------:R-:W-:Y:S02]  /*01b0*/  ISETP.GE.U32.AND P1, PT, R6, R11, PT ;  /* 0x0000000b0600720c */ /* 0x000fe40003f26070 */
[----:B-1----:R-:W2:Y:S11]  /*01c0*/  LDG.E R7, desc[UR4][R4.64] ;  /* 0x0000000404077981 */ /* 0x002eb6000c1e1900 */
[----:B------:R-:W-:-:S02]  /*01d0*/  @P1 IADD3 R9, PT, PT, R9, 0x1, RZ ;  /* 0x0000000109091810 */ /* 0x000fc40007ffe0ff */
[----:B------:R-:W-:-:S05]  /*01e0*/  @!P2 LOP3.LUT R9, RZ, R11, RZ, 0x33, !PT ;  /* 0x0000000bff09a212 */ /* 0x000fca00078e33ff */
[----:B0-----:R-:W-:-:S06]  /*01f0*/  IMAD.WIDE R2, R9, 0x4, R2 ;  /* 0x0000000409027825 */ /* 0x001fcc00078e0202 */
[----:B------:R-:W2:Y:S02]  /*0200*/  LDG.E R2, desc[UR4][R2.64] ;  /* 0x0000000402027981 */ /* 0x000ea4000c1e1900 */
[----:B--2---:R-:W-:-:S05]  /*0210*/  FADD R7, R2, R7 ;  /* 0x0000000702077221 */ /* 0x004fca0000000000 */
[----:B------:R-:W-:Y:S01]  /*0220*/  STG.E desc[UR4][R4.64], R7 ;  /* 0x0000000704007986 */ /* 0x000fe2000c101904 */
[----:B------:R-:W-:Y:S05]  /*0230*/  EXIT ;  /* 0x000000000000794d */ /* 0x000fea0003800000 */
.L_x_1:
        /* <DEDUP_REMOVED lines=12> */
.L_x_10:


//--------------------- .text._Z20scan_block_exclusivePKfPfS1_i --------------------------
	.section	.text._Z20scan_block_exclusivePKfPfS1_i,"ax",@progbits
	.align	128
        .global         _Z20scan_block_exclusivePKfPfS1_i
        .type           _Z20scan_block_exclusivePKfPfS1_i,@function
        .size           _Z20scan_block_exclusivePKfPfS1_i,(.L_x_11 - _Z20scan_block_exclusivePKfPfS1_i)
        .other          _Z20scan_block_exclusivePKfPfS1_i,@"STO_CUDA_ENTRY STV_DEFAULT"
_Z20scan_block_exclusivePKfPfS1_i:
.text._Z20scan_block_exclusivePKfPfS1_i:
[----:B------:R-:W-:Y:S01]  /*0000*/  LDC R1, c[0x0][0x37c] ;  /* 0x0000df00ff017b82 */ /* 0x000fe20000000800 */
[----:B------:R-:W0:Y:S01]  /*0010*/  S2R R9, SR_TID.X ;  /* 0x0000000000097919 */ /* 0x000e220000002100 */
[----:B------:R-:W0:Y:S01]  /*0020*/  LDCU UR8, c[0x0][0x360] ;  /* 0x00006c00ff0877ac */ /* 0x000e220008000800 */
[----:B------:R-:W-:Y:S01]  /*0030*/  IMAD.MOV.U32 R3, RZ, RZ, RZ ;  /* 0x000000ffff037224 */ /* 0x000fe200078e00ff */
[----:B------:R-:W0:Y:S01]  /*0040*/  S2R R10, SR_CTAID.X ;  /* 0x00000000000a7919 */ /* 0x000e220000002500 */
[----:B------:R-:W1:Y:S01]  /*0050*/  LDCU UR4, c[0x0][0x398] ;  /* 0x00007300ff0477ac */ /* 0x000e620008000800 */
[----:B------:R-:W2:Y:S01]  /*0060*/  LDCU.64 UR6, c[0x0][0x358] ;  /* 0x00006b00ff0677ac */ /* 0x000ea20008000a00 */
[----:B0-----:R-:W-:-:S05]  /*0070*/  IMAD R0, R10, UR8, R9 ;  /* 0x000000080a007c24 */ /* 0x001fca000f8e0209 */
[----:B-1----:R-:W-:-:S13]  /*0080*/  ISETP.GE.AND P0, PT, R0, UR4, PT ;  /* 0x0000000400007c0c */ /* 0x002fda000bf06270 */
[----:B------:R-:W0:Y:S02]  /*0090*/  @!P0 LDC.64 R4, c[0x0][0x380] ;  /* 0x0000e000ff048b82 */ /* 0x000e240000000a00 */
[----:B0-----:R-:W-:-:S05]  /*00a0*/  @!P0 IMAD.WIDE R4, R0, 0x4, R4 ;  /* 0x0000000400048825 */ /* 0x001fca00078e0204 */
[----:B--2---:R-:W2:Y:S01]  /*00b0*/  @!P0 LDG.E R3, desc[UR6][R4.64] ;  /* 0x0000000604038981 */ /* 0x004ea2000c1e1900 */
[----:B------:R-:W0:Y:S01]  /*00c0*/  S2UR UR5, SR_CgaCtaId ;  /* 0x00000000000579c3 */ /* 0x000e220000008800 */
[----:B------:R-:W-:Y:S01]  /*00d0*/  UMOV UR4, 0x400 ;  /* 0x0000040000047882 */ /* 0x000fe20000000000 */
[----:B------:R-:W-:Y:S01]  /*00e0*/  UISETP.GE.U32.AND UP0, UPT, UR8, 0x2, UPT ;  /* 0x000000020800788c */ /* 0x000fe2000bf06070 */
[----:B------:R-:W-:Y:S01]  /*00f0*/  ISETP.NE.AND P0, PT, R9, RZ, PT ;  /* 0x000000ff0900720c */ /* 0x000fe20003f05270 */
[----:B0-----:R-:W-:-:S06]  /*0100*/  ULEA UR4, UR5, UR4, 0x18 ;  /* 0x0000000405047291 */ /* 0x001fcc000f8ec0ff */
[----:B------:R-:W-:-:S05]  /*0110*/  LEA R2, R9, UR4, 0x2 ;  /* 0x0000000409027c11 */ /* 0x000fca000f8e10ff */
[----:B--2---:R0:W-:Y:S01]  /*0120*/  STS [R2], R3 ;  /* 0x0000000302007388 */ /* 0x0041e20000000800 */
[----:B------:R-:W-:Y:S06]  /*0130*/  BAR.SYNC.DEFER_BLOCKING 0x0 ;  /* 0x0000000000007b1d */ /* 0x000fec0000010000 */
[----:B------:R-:W-:Y:S05]  /*0140*/  BRA.U !UP0, `(.L_x_2) ;  /* 0x0000000108407547 */ /* 0x000fea000b800000 */
[----:B0-----:R-:W-:Y:S01]  /*0150*/  LEA R3, R9, 0x2, 0x1 ;  /* 0x0000000209037811 */ /* 0x001fe200078e08ff */
[----:B------:R-:W-:-:S07]  /*0160*/  IMAD.MOV.U32 R4, RZ, RZ, 0x1 ;  /* 0x00000001ff047424 */ /* 0x000fce00078e00ff */
.L_x_3:
[----:B------:R-:W-:-:S04]  /*0170*/  IMAD R5, R3, R4, RZ ;  /* 0x0000000403057224 */ /* 0x000fc800078e02ff */
[----:B------:R-:W-:-:S05]  /*0180*/  VIADD R6, R5, 0xffffffff ;  /* 0xffffffff05067836 */ /* 0x000fca0000000000 */
[----:B------:R-:W-:-:S13]  /*0190*/  ISETP.GE.U32.AND P1, PT, R6, UR8, PT ;  /* 0x0000000806007c0c */ /* 0x000fda000bf26070 */
[----:B------:R-:W-:-:S04]  /*01a0*/  @!P1 IADD3 R5, PT, PT, R5, -R4, RZ ;  /* 0x8000000405059210 */ /* 0x000fc80007ffe0ff */
[----:B------:R-:W-:-:S05]  /*01b0*/  @!P1 LEA R5, R5, UR4, 0x2 ;  /* 0x0000000405059c11 */ /* 0x000fca000f8e10ff */
[C---:B------:R-:W-:Y:S02]  /*01c0*/  @!P1 IMAD R6, R4.reuse, 0x4, R5 ;  /* 0x0000000404069824 */ /* 0x040fe400078e0205 */
[----:B------:R-:W-:Y:S01]  /*01d0*/  @!P1 LDS R5, [R5+-0x4] ;  /* 0xfffffc0005059984 */ /* 0x000fe20000000800 */
[----:B------:R-:W-:-:S03]  /*01e0*/  IMAD.SHL.U32 R4, R4, 0x2, RZ ;  /* 0x0000000204047824 */ /* 0x000fc600078e00ff */
[----:B------:R-:W0:Y:S02]  /*01f0*/  @!P1 LDS R8, [R6+-0x4] ;  /* 0xfffffc0006089984 */ /* 0x000e240000000800 */
[----:B0-----:R-:W-:-:S05]  /*0200*/  @!P1 FADD R7, R5, R8 ;  /* 0x0000000805079221 */ /* 0x001fca0000000000 */
[----:B------:R1:W-:Y:S01]  /*0210*/  @!P1 STS [R6+-0x4], R7 ;  /* 0xfffffc0706009388 */ /* 0x0003e20000000800 */
[----:B------:R-:W-:Y:S01]  /*0220*/  BAR.SYNC.DEFER_BLOCKING 0x0 ;  /* 0x0000000000007b1d */ /* 0x000fe20000010000 */
[----:B------:R-:W-:-:S13]  /*0230*/  ISETP.GE.U32.AND P1, PT, R4, UR8, PT ;  /* 0x0000000804007c0c */ /* 0x000fda000bf26070 */
[----:B-1----:R-:W-:Y:S05]  /*0240*/  @!P1 BRA `(.L_x_3) ;  /* 0xfffffffc00c89947 */ /* 0x002fea000383ffff */
.L_x_2:
[----:B------:R-:W-:Y:S04]  /*0250*/  BSSY.RECONVERGENT B0, `(.L_x_4) ;  /* 0x000000b000007945 */ /* 0x000fe80003800200 */
[----:B------:R-:W-:Y:S05]  /*0260*/  @P0 BRA `(.L_x_5) ;  /* 0x0000000000240947 */ /* 0x000fea0003800000 */
[----:B------:R-:W1:Y:S01]  /*0270*/  LDC.64 R4, c[0x0][0x390] ;  /* 0x0000e400ff047b82 */ /* 0x000e620000000a00 */
[----:B------:R-:W-:Y:S01]  /*0280*/  ULEA UR5, UR8, UR4, 0x2 ;  /* 0x0000000408057291 */ /* 0x000fe2000f8e10ff */
[----:B-1----:R-:W-:-:S04]  /*0290*/  ISETP.NE.U32.AND P0, PT, R4, RZ, PT ;  /* 0x000000ff0400720c */ /* 0x002fc80003f05070 */
[----:B------:R-:W-:-:S13]  /*02a0*/  ISETP.NE.AND.EX P0, PT, R5, RZ, PT, P0 ;  /* 0x000000ff0500720c */ /* 0x000fda0003f05300 */
[----:B0-----:R-:W0:Y:S01]  /*02b0*/  @P0 LDS R3, [UR5+-0x4] ;  /* 0xfffffc05ff030984 */ /* 0x001e220008000800 */
[----:B------:R-:W1:Y:S03]  /*02c0*/  @P0 LDC.64 R4, c[0x0][0x390] ;  /* 0x0000e400ff040b82 */ /* 0x000e660000000a00 */
[----:B------:R-:W-:Y:S01]  /*02d0*/  STS [UR5+-0x4], RZ ;  /* 0xfffffcffff007988 */ /* 0x000fe20008000805 */
[----:B-1----:R-:W-:-:S05]  /*02e0*/  @P0 IMAD.WIDE.U32 R4, R10, 0x4, R4 ;  /* 0x000000040a040825 */ /* 0x002fca00078e0004 */
[----:B0-----:R1:W-:Y:S02]  /*02f0*/  @P0 STG.E desc[UR6][R4.64], R3 ;  /* 0x0000000304000986 */ /* 0x0013e4000c101906 */
.L_x_5:
[----:B------:R-:W-:Y:S05]  /*0300*/  BSYNC.RECONVERGENT B0 ;  /* 0x0000000000007941 */ /* 0x000fea0003800200 */
.L_x_4:
[----:B------:R-:W-:Y:S01]  /*0310*/  BAR.SYNC.DEFER_BLOCKING 0x0 ;  /* 0x0000000000007b1d */ /* 0x000fe20000010000 */
[----:B------:R-:W-:-:S09]  /*0320*/  UISETP.GE.U32.AND UP0, UPT, UR8, 0x2, UPT ;  /* 0x000000020800788c */ /* 0x000fd2000bf06070 */
[----:B------:R-:W-:Y:S05]  /*0330*/  BRA.U !UP0, `(.L_x_6) ;  /* 0x0000000108487547 */ /* 0x000fea000b800000 */
[----:B------:R-:W-:Y:S02]  /*0340*/  LEA R8, R9, 0x2, 0x1 ;  /* 0x0000000209087811 */ /* 0x000fe400078e08ff */
[----:B01----:R-:W-:-:S07]  /*0350*/  MOV R3, UR8 ;  /* 0x0000000800037c02 */ /* 0x003fce0008000f00 */
.L_x_7:
[----:B------:R-:W-:-:S05]  /*0360*/  SHF.R.U32.HI R9, RZ, 0x1, R3 ;  /* 0x00000001ff097819 */ /* 0x000fca0000011603 */
[----:B------:R-:W-:-:S04]  /*0370*/  IMAD R4, R8, R9, RZ ;  /* 0x0000000908047224 */ /* 0x000fc800078e02ff */
[----:B------:R-:W-:-:S05]  /*0380*/  VIADD R5, R4, 0xffffffff ;  /* 0xffffffff04057836 */ /* 0x000fca0000000000 */
[----:B------:R-:W-:-:S13]  /*0390*/  ISETP.GE.U32.AND P0, PT, R5, UR8, PT ;  /* 0x0000000805007c0c */ /* 0x000fda000bf06070 */
[----:B------:R-:W-:-:S05]  /*03a0*/  @!P0 IMAD.IADD R4, R4, 0x1, -R9 ;  /* 0x0000000104048824 */ /* 0x000fca00078e0a09 */
[----:B------:R-:W-:-:S04]  /*03b0*/  @!P0 LEA R4, R4, UR4, 0x2 ;  /* 0x0000000404048c11 */ /* 0x000fc8000f8e10ff */
[----:B------:R-:W-:Y:S01]  /*03c0*/  @!P0 LEA R6, R9, R4, 0x2 ;  /* 0x0000000409068211 */ /* 0x000fe200078e10ff */
[----:B------:R-:W-:Y:S04]  /*03d0*/  @!P0 LDS R5, [R4+-0x4] ;  /* 0xfffffc0004058984 */ /* 0x000fe80000000800 */
[----:B------:R-:W0:Y:S02]  /*03e0*/  @!P0 LDS R7, [R6+-0x4] ;  /* 0xfffffc0006078984 */ /* 0x000e240000000800 */
[----:B0-----:R-:W-:Y:S02]  /*03f0*/  @!P0 FADD R5, R5, R7 ;  /* 0x0000000705058221 */ /* 0x001fe40000000000 */
[----:B------:R2:W-:Y:S04]  /*0400*/  @!P0 STS [R4+-0x4], R7 ;  /* 0xfffffc0704008388 */ /* 0x0005e80000000800 */
[----:B------:R2:W-:Y:S01]  /*0410*/  @!P0 STS [R6+-0x4], R5 ;  /* 0xfffffc0506008388 */ /* 0x0005e20000000800 */
[----:B------:R-:W-:Y:S01]  /*0420*/  BAR.SYNC.DEFER_BLOCKING 0x0 ;  /* 0x0000000000007b1d */ /* 0x000fe20000010000 */
[----:B------:R-:W-:Y:S01]  /*0430*/  ISETP.GT.U32.AND P0, PT, R3, 0x3, PT ;  /* 0x000000030300780c */ /* 0x000fe20003f04070 */
[----:B------:R-:W-:-:S12]  /*0440*/  IMAD.MOV.U32 R3, RZ, RZ, R9 ;  /* 0x000000ffff037224 */ /* 0x000fd800078e0009 */
[----:B--2---:R-:W-:Y:S05]  /*0450*/  @P0 BRA `(.L_x_7) ;  /* 0xfffffffc00c00947 */ /* 0x004fea000383ffff */
.L_x_6:
[----:B------:R-:W2:Y:S02]  /*0460*/  LDCU UR5, c[0x0][0x398] ;  /* 0x00007300ff0577ac */ /* 0x000ea40008000800 */
[----:B--2---:R-:W-:-:S13]  /*0470*/  ISETP.GE.AND P0, PT, R0, UR5, PT ;  /* 0x0000000500007c0c */ /* 0x004fda000bf06270 */
[----:B------:R-:W-:Y:S05]  /*0480*/  @P0 EXIT ;  /* 0x000000000000094d */ /* 0x000fea0003800000 */
[----:B01----:R-:W0:Y:S01]  /*0490*/  LDS R3, [R2] ;  /* 0x0000000002037984 */ /* 0x003e220000000800 */
[----:B------:R-:W1:Y:S02]  /*04a0*/  LDC.64 R4, c[0x0][0x388] ;  /* 0x0000e200ff047b82 */ /* 0x000e640000000a00 */
[----:B-1----:R-:W-:-:S05]  /*04b0*/  IMAD.WIDE R4, R0, 0x4, R4 ;  /* 0x0000000400047825 */ /* 0x002fca00078e0204 */
[----:B0-----:R-:W-:Y:S01]  /*04c0*/  STG.E desc[UR6][R4.64], R3 ;  /* 0x0000000304007986 */ /* 0x001fe2000c101906 */
[----:B------:R-:W-:Y:S05]  /*04d0*/  EXIT ;  /* 0x000000000000794d */ /* 0x000fea0003800000 */
.L_x_8:
        /* <DEDUP_REMOVED lines=10> */
.L_x_11:


//--------------------- .nv.shared._Z22exclusive_to_inclusivePKfPfS1_i --------------------------
	.section	.nv.shared._Z22exclusive_to_inclusivePKfPfS1_i,"aw",@nobits
	.sectionflags	@""
	.align	16
	.zero		1024


//--------------------- .nv.shared.reserved.0     --------------------------
	.section	.nv.shared.reserved.0,"aw",@nobits
	.weak		__nv_reservedSMEM_offset_0_alias
	.size		__nv_reservedSMEM_offset_0_alias, 0, 64
	.other		__nv_reservedSMEM_offset_0_alias,@"STO_CUDA_RESERVED_SHARED STV_DEFAULT"
__nv_reservedSMEM_offset_0_alias:
	.zero		0
	.zero		64


//--------------------- .nv.shared._Z17add_block_offsetsPfPKfi --------------------------
	.section	.nv.shared._Z17add_block_offsetsPfPKfi,"aw",@nobits
	.sectionflags	@""
	.align	16
	.zero		1024


//--------------------- .nv.shared._Z20scan_block_exclusivePKfPfS1_i --------------------------
	.section	.nv.shared._Z20scan_block_exclusivePKfPfS1_i,"aw",@nobits
	.sectionflags	@""
	.align	16
	.zero		1024


//--------------------- .nv.constant0._Z22exclusive_to_inclusivePKfPfS1_i --------------------------
	.section	.nv.constant0._Z22exclusive_to_inclusivePKfPfS1_i,"a",@progbits
	.sectionflags	@""
	.align	4
.nv.constant0._Z22exclusive_to_inclusivePKfPfS1_i:
	.zero		924


//--------------------- .nv.constant0._Z17add_block_offsetsPfPKfi --------------------------
	.section	.nv.constant0._Z17add_block_offsetsPfPKfi,"a",@progbits
	.sectionflags	@""
	.align	4
.nv.constant0._Z17add_block_offsetsPfPKfi:
	.zero		916


//--------------------- .nv.constant0._Z20scan_block_exclusivePKfPfS1_i --------------------------
	.section	.nv.constant0._Z20scan_block_exclusivePKfPfS1_i,"a",@progbits
	.sectionflags	@""
	.align	4
.nv.constant0._Z20scan_block_exclusivePKfPfS1_i:
	.zero		924


//--------------------- SYMBOLS --------------------------

	.type		.nv.reservedSmem.offset0,@object
	.size		.nv.reservedSmem.offset0,0x4
	.type		.nv.reservedSmem.cap,@object
	.size		.nv.reservedSmem.cap,0x4
